	.headerflags	@"EF_CUDA_TEXMODE_UNIFIED EF_CUDA_64BIT_ADDRESS EF_CUDA_ACCELERATORS EF_CUDA_SM90 EF_CUDA_VIRTUAL_SM(EF_CUDA_SM90)"
	.elftype	@"ET_EXEC"


//--------------------- .nv.info                  --------------------------
	.section	.nv.info,"",@"SHT_CUDA_INFO"
	.align	4


	//----- nvinfo : EIATTR_REGCOUNT
	.align		4
        /*0000*/ 	.byte	0x04, 0x2f
        /*0002*/ 	.short	(.L_3 - .L_2)
	.align		4
.L_2:
        /*0004*/ 	.word	index@(triton_poi_fused_cat_6)
        /*0008*/ 	.word	0x00000030


	//----- nvinfo : EIATTR_MIN_STACK_SIZE
	.align		4
.L_3:
        /*000c*/ 	.byte	0x04, 0x12
        /*000e*/ 	.short	(.L_5 - .L_4)
	.align		4
.L_4:
        /*0010*/ 	.word	index@(triton_poi_fused_cat_6)
        /*0014*/ 	.word	0x00000000


	//----- nvinfo : EIATTR_FRAME_SIZE
	.align		4
.L_5:
        /*0018*/ 	.byte	0x04, 0x11
        /*001a*/ 	.short	(.L_7 - .L_6)
	.align		4
.L_6:
        /*001c*/ 	.word	index@(triton_poi_fused_cat_6)
        /*0020*/ 	.word	0x00000000


	//----- nvinfo : EIATTR_MIN_STACK_SIZE
	.align		4
.L_7:
        /*0024*/ 	.byte	0x04, 0x12
        /*0026*/ 	.short	(.L_9 - .L_8)
	.align		4
.L_8:
        /*0028*/ 	.word	index@(triton_poi_fused_cat_6)
        /*002c*/ 	.word	0x00000000
.L_9:


//--------------------- .nv.info.triton_poi_fused_cat_6 --------------------------
	.section	.nv.info.triton_poi_fused_cat_6,"",@"SHT_CUDA_INFO"
	.sectionflags	@""
	.align	4


	//----- nvinfo : EIATTR_CUDA_API_VERSION
	.align		4
        /*0000*/ 	.byte	0x04, 0x37
        /*0002*/ 	.short	(.L_11 - .L_10)
.L_10:
        /*0004*/ 	.word	0x0000007c


	//----- nvinfo : EIATTR_KPARAM_INFO
	.align		4
.L_11:
        /*0008*/ 	.byte	0x04, 0x17
        /*000a*/ 	.short	(.L_13 - .L_12)
.L_12:
        /*000c*/ 	.word	0x00000000
        /*0010*/ 	.short	0x0015
        /*0012*/ 	.short	0x00a8
        /*0014*/ 	.byte	0x00, 0xf0, 0x11, 0x00


	//----- nvinfo : EIATTR_KPARAM_INFO
	.align		4
.L_13:
        /*0018*/ 	.byte	0x04, 0x17
        /*001a*/ 	.short	(.L_15 - .L_14)
.L_14:
        /*001c*/ 	.word	0x00000000
        /*0020*/ 	.short	0x0014
        /*0022*/ 	.short	0x00a0
        /*0024*/ 	.byte	0x00, 0xf4, 0x21, 0x00


	//----- nvinfo : EIATTR_KPARAM_INFO
	.align		4
.L_15:
        /*0028*/ 	.byte	0x04, 0x17
        /*002a*/ 	.short	(.L_17 - .L_16)
.L_16:
        /*002c*/ 	.word	0x00000000
        /*0030*/ 	.short	0x0013
        /*0032*/ 	.short	0x0098
        /*0034*/ 	.byte	0x00, 0xf4, 0x21, 0x00


	//----- nvinfo : EIATTR_KPARAM_INFO
	.align		4
.L_17:
        /*0038*/ 	.byte	0x04, 0x17
        /*003a*/ 	.short	(.L_19 - .L_18)
.L_18:
        /*003c*/ 	.word	0x00000000
        /*0040*/ 	.short	0x0012
        /*0042*/ 	.short	0x0090
        /*0044*/ 	.byte	0x00, 0xf4, 0x21, 0x00


	//----- nvinfo : EIATTR_KPARAM_INFO
	.align		4
.L_19:
        /*0048*/ 	.byte	0x04, 0x17
        /*004a*/ 	.short	(.L_21 - .L_20)
.L_20:
        /*004c*/ 	.word	0x00000000
        /*0050*/ 	.short	0x0011
        /*0052*/ 	.short	0x0088
        /*0054*/ 	.byte	0x00, 0xf4, 0x21, 0x00


	//----- nvinfo : EIATTR_KPARAM_INFO
	.align		4
.L_21:
        /*0058*/ 	.byte	0x04, 0x17
        /*005a*/ 	.short	(.L_23 - .L_22)
.L_22:
        /*005c*/ 	.word	0x00000000
        /*0060*/ 	.short	0x0010
        /*0062*/ 	.short	0x0080
        /*0064*/ 	.byte	0x00, 0xf4, 0x21, 0x00


	//----- nvinfo : EIATTR_KPARAM_INFO
	.align		4
.L_23:
        /*0068*/ 	.byte	0x04, 0x17
        /*006a*/ 	.short	(.L_25 - .L_24)
.L_24:
        /*006c*/ 	.word	0x00000000
        /*0070*/ 	.short	0x000f
        /*0072*/ 	.short	0x0078
        /*0074*/ 	.byte	0x00, 0xf4, 0x21, 0x00


	//----- nvinfo : EIATTR_KPARAM_INFO
	.align		4
.L_25:
        /*0078*/ 	.byte	0x04, 0x17
        /*007a*/ 	.short	(.L_27 - .L_26)
.L_26:
        /*007c*/ 	.word	0x00000000
        /*0080*/ 	.short	0x000e
        /*0082*/ 	.short	0x0070
        /*0084*/ 	.byte	0x00, 0xf4, 0x21, 0x00


	//----- nvinfo : EIATTR_KPARAM_INFO
	.align		4
.L_27:
        /*0088*/ 	.byte	0x04, 0x17
        /*008a*/ 	.short	(.L_29 - .L_28)
.L_28:
        /*008c*/ 	.word	0x00000000
        /*0090*/ 	.short	0x000d
        /*0092*/ 	.short	0x0068
        /*0094*/ 	.byte	0x00, 0xf4, 0x21, 0x00


	//----- nvinfo : EIATTR_KPARAM_INFO
	.align		4
.L_29:
        /*0098*/ 	.byte	0x04, 0x17
        /*009a*/ 	.short	(.L_31 - .L_30)
.L_30:
        /*009c*/ 	.word	0x00000000
        /*00a0*/ 	.short	0x000c
        /*00a2*/ 	.short	0x0060
        /*00a4*/ 	.byte	0x00, 0xf4, 0x21, 0x00


	//----- nvinfo : EIATTR_KPARAM_INFO
	.align		4
.L_31:
        /*00a8*/ 	.byte	0x04, 0x17
        /*00aa*/ 	.short	(.L_33 - .L_32)
.L_32:
        /*00ac*/ 	.word	0x00000000
        /*00b0*/ 	.short	0x000b
        /*00b2*/ 	.short	0x0058
        /*00b4*/ 	.byte	0x00, 0xf4, 0x21, 0x00


	//----- nvinfo : EIATTR_KPARAM_INFO
	.align		4
.L_33:
        /*00b8*/ 	.byte	0x04, 0x17
        /*00ba*/ 	.short	(.L_35 - .L_34)
.L_34:
        /*00bc*/ 	.word	0x00000000
        /*00c0*/ 	.short	0x000a
        /*00c2*/ 	.short	0x0050
        /*00c4*/ 	.byte	0x00, 0xf4, 0x21, 0x00


	//----- nvinfo : EIATTR_KPARAM_INFO
	.align		4
.L_35:
        /*00c8*/ 	.byte	0x04, 0x17
        /*00ca*/ 	.short	(.L_37 - .L_36)
.L_36:
        /*00cc*/ 	.word	0x00000000
        /*00d0*/ 	.short	0x0009
        /*00d2*/ 	.short	0x0048
        /*00d4*/ 	.byte	0x00, 0xf4, 0x21, 0x00


	//----- nvinfo : EIATTR_KPARAM_INFO
	.align		4
.L_37:
        /*00d8*/ 	.byte	0x04, 0x17
        /*00da*/ 	.short	(.L_39 - .L_38)
.L_38:
        /*00dc*/ 	.word	0x00000000
        /*00e0*/ 	.short	0x0008
        /*00e2*/ 	.short	0x0040
        /*00e4*/ 	.byte	0x00, 0xf4, 0x21, 0x00


	//----- nvinfo : EIATTR_KPARAM_INFO
	.align		4
.L_39:
        /*00e8*/ 	.byte	0x04, 0x17
        /*00ea*/ 	.short	(.L_41 - .L_40)
.L_40:
        /*00ec*/ 	.word	0x00000000
        /*00f0*/ 	.short	0x0007
        /*00f2*/ 	.short	0x0038
        /*00f4*/ 	.byte	0x00, 0xf4, 0x21, 0x00


	//----- nvinfo : EIATTR_KPARAM_INFO
	.align		4
.L_41:
        /*00f8*/ 	.byte	0x04, 0x17
        /*00fa*/ 	.short	(.L_43 - .L_42)
.L_42:
        /*00fc*/ 	.word	0x00000000
        /*0100*/ 	.short	0x0006
        /*0102*/ 	.short	0x0030
        /*0104*/ 	.byte	0x00, 0xf4, 0x21, 0x00


	//----- nvinfo : EIATTR_KPARAM_INFO
	.align		4
.L_43:
        /*0108*/ 	.byte	0x04, 0x17
        /*010a*/ 	.short	(.L_45 - .L_44)
.L_44:
        /*010c*/ 	.word	0x00000000
        /*0110*/ 	.short	0x0005
        /*0112*/ 	.short	0x0028
        /*0114*/ 	.byte	0x00, 0xf4, 0x21, 0x00


	//----- nvinfo : EIATTR_KPARAM_INFO
	.align		4
.L_45:
        /*0118*/ 	.byte	0x04, 0x17
        /*011a*/ 	.short	(.L_47 - .L_46)
.L_46:
        /*011c*/ 	.word	0x00000000
        /*0120*/ 	.short	0x0004
        /*0122*/ 	.short	0x0020
        /*0124*/ 	.byte	0x00, 0xf4, 0x21, 0x00


	//----- nvinfo : EIATTR_KPARAM_INFO
	.align		4
.L_47:
        /*0128*/ 	.byte	0x04, 0x17
        /*012a*/ 	.short	(.L_49 - .L_48)
.L_48:
        /*012c*/ 	.word	0x00000000
        /*0130*/ 	.short	0x0003
        /*0132*/ 	.short	0x0018
        /*0134*/ 	.byte	0x00, 0xf4, 0x21, 0x00


	//----- nvinfo : EIATTR_KPARAM_INFO
	.align		4
.L_49:
        /*0138*/ 	.byte	0x04, 0x17
        /*013a*/ 	.short	(.L_51 - .L_50)
.L_50:
        /*013c*/ 	.word	0x00000000
        /*0140*/ 	.short	0x0002
        /*0142*/ 	.short	0x0010
        /*0144*/ 	.byte	0x00, 0xf4, 0x21, 0x00


	//----- nvinfo : EIATTR_KPARAM_INFO
	.align		4
.L_51:
        /*0148*/ 	.byte	0x04, 0x17
        /*014a*/ 	.short	(.L_53 - .L_52)
.L_52:
        /*014c*/ 	.word	0x00000000
        /*0150*/ 	.short	0x0001
        /*0152*/ 	.short	0x0008
        /*0154*/ 	.byte	0x00, 0xf4, 0x21, 0x00


	//----- nvinfo : EIATTR_KPARAM_INFO
	.align		4
.L_53:
        /*0158*/ 	.byte	0x04, 0x17
        /*015a*/ 	.short	(.L_55 - .L_54)
.L_54:
        /*015c*/ 	.word	0x00000000
        /*0160*/ 	.short	0x0000
        /*0162*/ 	.short	0x0000
        /*0164*/ 	.byte	0x00, 0xf4, 0x21, 0x00


	//----- nvinfo : EIATTR_SPARSE_MMA_MASK
	.align		4
.L_55:
        /*0168*/ 	.byte	0x03, 0x50
        /*016a*/ 	.short	0x0000


	//----- nvinfo : EIATTR_MAXREG_COUNT
	.align		4
        /*016c*/ 	.byte	0x03, 0x1b
        /*016e*/ 	.short	0x00ff


	//----- nvinfo : EIATTR_EXIT_INSTR_OFFSETS
	.align		4
        /*0170*/ 	.byte	0x04, 0x1c
        /*0172*/ 	.short	(.L_57 - .L_56)


	//   ....[0]....
.L_56:
        /*0174*/ 	.word	0x00001440


	//----- nvinfo : EIATTR_REQNTID
	.align		4
.L_57:
        /*0178*/ 	.byte	0x04, 0x10
        /*017a*/ 	.short	(.L_59 - .L_58)
.L_58:
        /*017c*/ 	.word	0x00000100
        /*0180*/ 	.word	0x00000001
        /*0184*/ 	.word	0x00000001


	//----- nvinfo : EIATTR_CBANK_PARAM_SIZE
	.align		4
.L_59:
        /*0188*/ 	.byte	0x03, 0x19
        /*018a*/ 	.short	0x00ac


	//----- nvinfo : EIATTR_PARAM_CBANK
	.align		4
        /*018c*/ 	.byte	0x04, 0x0a
        /*018e*/ 	.short	(.L_61 - .L_60)
	.align		4
.L_60:
        /*0190*/ 	.word	index@(.nv.constant0.triton_poi_fused_cat_6)
        /*0194*/ 	.short	0x0210
        /*0196*/ 	.short	0x00ac


	//----- nvinfo : EIATTR_SW_WAR
	.align		4
.L_61:
        /*0198*/ 	.byte	0x04, 0x36
        /*019a*/ 	.short	(.L_63 - .L_62)
.L_62:
        /*019c*/ 	.word	0x00000008
.L_63:


//--------------------- .nv.callgraph             --------------------------
	.section	.nv.callgraph,"",@"SHT_CUDA_CALLGRAPH"
	.align	4
	.sectionentsize	8
	.align		4
        /*0000*/ 	.word	0x00000000
	.align		4
        /*0004*/ 	.word	0xffffffff
	.align		4
        /*0008*/ 	.word	0x00000000
	.align		4
        /*000c*/ 	.word	0xfffffffe
	.align		4
        /*0010*/ 	.word	0x00000000
	.align		4
        /*0014*/ 	.word	0xfffffffd
	.align		4
        /*0018*/ 	.word	0x00000000
	.align		4
        /*001c*/ 	.word	0xfffffffc


//--------------------- .nv.constant4             --------------------------
	.section	.nv.constant4,"a",@progbits
	.align	8
	.align		8
.nv.constant4:
        /*0000*/ 	.dword	_$_str
	.align		8
        /*0008*/ 	.dword	_$_str_$_2


//--------------------- .text.triton_poi_fused_cat_6 --------------------------
	.section	.text.triton_poi_fused_cat_6,"ax",@progbits
	.align	128
        .global         triton_poi_fused_cat_6
        .type           triton_poi_fused_cat_6,@function
        .size           triton_poi_fused_cat_6,(.L_x_1 - triton_poi_fused_cat_6)
        .other          triton_poi_fused_cat_6,@"STO_CUDA_ENTRY STV_DEFAULT"
triton_poi_fused_cat_6:
.text.triton_poi_fused_cat_6:
[----:B------:R-:W-:Y:S01]  /*0000*/  LDC R1, c[0x0][0x28] ;  /* 0x00000a00ff017b82 */ /* 0x000fe20000000800 */
[----:B------:R-:W1:Y:S01]  /*0010*/  S2R R0, SR_TID.X ;  /* 0x0000000000007919 */ /* 0x000e620000002100 */
[----:B------:R-:W-:Y:S01]  /*0020*/  IMAD.MOV.U32 R26, RZ, RZ, RZ ;  /* 0x000000ffff1a7224 */ /* 0x000fe200078e00ff */
[----:B------:R-:W-:Y:S01]  /*0030*/  ULDC.64 UR4, c[0x0][0x208] ;  /* 0x0000820000047ab9 */ /* 0x000fe20000000a00 */
[----:B------:R-:W2:Y:S01]  /*0040*/  S2R R11, SR_CTAID.X ;  /* 0x00000000000b7919 */ /* 0x000ea20000002500 */
[----:B------:R-:W-:Y:S02]  /*0050*/  IMAD.MOV.U32 R30, RZ, RZ, RZ ;  /* 0x000000ffff1e7224 */ /* 0x000fe400078e00ff */
[----:B------:R-:W-:Y:S02]  /*0060*/  IMAD.MOV.U32 R34, RZ, RZ, RZ ;  /* 0x000000ffff227224 */ /* 0x000fe400078e00ff */
[----:B------:R-:W-:Y:S01]  /*0070*/  IMAD.MOV.U32 R41, RZ, RZ, RZ ;  /* 0x000000ffff297224 */ /* 0x000fe200078e00ff */
[----:B------:R-:W-:-:S02]  /*0080*/  CS2R R36, SRZ ;  /* 0x0000000000247805 */ /* 0x000fc4000001ff00 */
[----:B------:R-:W-:Y:S01]  /*0090*/  CS2R R38, SRZ ;  /* 0x0000000000267805 */ /* 0x000fe2000001ff00 */
[----:B------:R-:W-:Y:S01]  /*00a0*/  ULDC.64 UR6, c[0x0][0x238] ;  /* 0x00008e0000067ab9 */ /* 0x000fe20000000a00 */
[----:B------:R-:W-:Y:S01]  /*00b0*/  ULDC.64 UR8, c[0x0][0x260] ;  /* 0x0000980000087ab9 */ /* 0x000fe20000000a00 */
[----:B------:R-:W-:Y:S01]  /*00c0*/  ULDC.64 UR10, c[0x0][0x288] ;  /* 0x0000a200000a7ab9 */ /* 0x000fe20000000a00 */
[----:B------:R-:W3:Y:S08]  /*00d0*/  LDC.64 R16, c[0x0][0x210] ;  /* 0x00008400ff107b82 */ /* 0x000ef00000000a00 */
[----:B------:R-:W4:Y:S08]  /*00e0*/  LDC.64 R42, c[0x0][0x218] ;  /* 0x00008600ff2a7b82 */ /* 0x000f300000000a00 */
[----:B------:R-:W5:Y:S01]  /*00f0*/  LDC.64 R24, c[0x0][0x230] ;  /* 0x00008c00ff187b82 */ /* 0x000f620000000a00 */
[----:B-1----:R-:W-:-:S05]  /*0100*/  IMAD.SHL.U32 R0, R0, 0x2, RZ ;  /* 0x0000000200007824 */ /* 0x002fca00078e00ff */
[----:B------:R-:W-:Y:S02]  /*0110*/  LOP3.LUT R0, R0, 0x1fe, RZ, 0xc0, !PT ;  /* 0x000001fe00007812 */ /* 0x000fe400078ec0ff */
[----:B------:R-:W1:Y:S03]  /*0120*/  LDC.64 R28, c[0x0][0x258] ;  /* 0x00009600ff1c7b82 */ /* 0x000e660000000a00 */
[----:B--2---:R-:W-:-:S05]  /*0130*/  IMAD R0, R11, 0x200, R0 ;  /* 0x000002000b007824 */ /* 0x004fca00078e0200 */
[----:B------:R-:W-:-:S04]  /*0140*/  SHF.R.S32.HI R3, RZ, 0x1f, R0 ;  /* 0x0000001fff037819 */ /* 0x000fc80000011400 */
[----:B------:R-:W-:Y:S02]  /*0150*/  LEA.HI R8, R3, R0, RZ, 0xc ;  /* 0x0000000003087211 */ /* 0x000fe400078f60ff */
[----:B------:R-:W2:Y:S02]  /*0160*/  LDC.64 R2, c[0x0][0x220] ;  /* 0x00008800ff027b82 */ /* 0x000ea40000000a00 */
[----:B------:R-:W-:-:S05]  /*0170*/  SHF.R.S32.HI R45, RZ, 0xc, R8 ;  /* 0x0000000cff2d7819 */ /* 0x000fca0000011408 */
[----:B------:R-:W-:-:S05]  /*0180*/  IMAD.HI R4, R45, 0x2aaaaaab, RZ ;  /* 0x2aaaaaab2d047827 */ /* 0x000fca00078e02ff */
[----:B------:R-:W-:-:S04]  /*0190*/  SHF.R.U32.HI R5, RZ, 0x1f, R4 ;  /* 0x0000001fff057819 */ /* 0x000fc80000011604 */
[----:B------:R-:W-:-:S05]  /*01a0*/  LEA.HI R4, R4, R5, RZ, 0x1a ;  /* 0x0000000504047211 */ /* 0x000fca00078fd0ff */
[----:B------:R-:W-:Y:S02]  /*01b0*/  IMAD R45, R4, -0x180, R45 ;  /* 0xfffffe80042d7824 */ /* 0x000fe400078e022d */
[----:B------:R-:W1:Y:S02]  /*01c0*/  LDC.64 R4, c[0x0][0x248] ;  /* 0x00009200ff047b82 */ /* 0x000e640000000a00 */
[C---:B--2---:R-:W-:Y:S01]  /*01d0*/  IMAD.WIDE R2, R45.reuse, 0x4, R2 ;  /* 0x000000042d027825 */ /* 0x044fe200078e0202 */
[----:B------:R-:W-:-:S13]  /*01e0*/  ISETP.GE.AND P0, PT, R45, 0x60, PT ;  /* 0x000000602d00780c */ /* 0x000fda0003f06270 */
[----:B------:R-:W2:Y:S01]  /*01f0*/  @!P0 LDG.E.EL R26, desc[UR4][R2.64] ;  /* 0x00000004021a8981 */ /* 0x000ea2000c2e1900 */
[----:B------:R-:W-:-:S03]  /*0200*/  VIADD R6, R45, 0xffffffa0 ;  /* 0xffffffa02d067836 */ /* 0x000fc60000000000 */
[----:B------:R3:W2:Y:S02]  /*0210*/  @!P0 LDG.E.EL R30, desc[UR4][R2.64] ;  /* 0x00000004021e8981 */ /* 0x0006a4000c2e1900 */
[----:B------:R-:W-:Y:S01]  /*0220*/  ISETP.GE.U32.AND P1, PT, R6, 0x60, PT ;  /* 0x000000600600780c */ /* 0x000fe20003f26070 */
[C---:B01----:R-:W-:Y:S01]  /*0230*/  IMAD.WIDE R4, R45.reuse, 0x4, R4 ;  /* 0x000000042d047825 */ /* 0x043fe200078e0204 */
[----:B------:R-:W3:Y:S11]  /*0240*/  LDC.64 R6, c[0x0][0x270] ;  /* 0x00009c00ff067b82 */ /* 0x000ef60000000a00 */
[----:B------:R-:W2:Y:S04]  /*0250*/  @!P1 LDG.E.EL R34, desc[UR4][R4.64+-0x180] ;  /* 0xfffe800404229981 */ /* 0x000ea8000c2e1900 */
[----:B------:R0:W2:Y:S01]  /*0260*/  @!P1 LDG.E.EL R41, desc[UR4][R4.64+-0x180] ;  /* 0xfffe800404299981 */ /* 0x0000a2000c2e1900 */
[----:B------:R-:W-:-:S05]  /*0270*/  VIADD R9, R45, 0xffffff40 ;  /* 0xffffff402d097836 */ /* 0x000fca0000000000 */
[----:B------:R-:W-:Y:S01]  /*0280*/  ISETP.GE.U32.AND P3, PT, R9, 0x60, PT ;  /* 0x000000600900780c */ /* 0x000fe20003f66070 */
[C---:B---3--:R-:W-:Y:S02]  /*0290*/  IMAD.WIDE R2, R45.reuse, 0x4, R6 ;  /* 0x000000042d027825 */ /* 0x048fe400078e0206 */
[----:B------:R-:W0:Y:S10]  /*02a0*/  LDC.64 R6, c[0x0][0x298] ;  /* 0x0000a600ff067b82 */ /* 0x000e340000000a00 */
[----:B------:R-:W3:Y:S04]  /*02b0*/  @!P3 LDG.E.EL R36, desc[UR4][R2.64+-0x300] ;  /* 0xfffd00040224b981 */ /* 0x000ee8000c2e1900 */
[----:B------:R1:W3:Y:S01]  /*02c0*/  @!P3 LDG.E.EL R39, desc[UR4][R2.64+-0x300] ;  /* 0xfffd00040227b981 */ /* 0x0002e2000c2e1900 */
[C---:B------:R-:W-:Y:S01]  /*02d0*/  ISETP.GT.AND P2, PT, R45.reuse, 0x11f, PT ;  /* 0x0000011f2d00780c */ /* 0x040fe20003f44270 */
[----:B0-----:R-:W-:-:S12]  /*02e0*/  IMAD.WIDE R4, R45, 0x4, R6 ;  /* 0x000000042d047825 */ /* 0x001fd800078e0206 */
[----:B------:R-:W3:Y:S04]  /*02f0*/  @P2 LDG.E.EL R37, desc[UR4][R4.64+-0x480] ;  /* 0xfffb800404252981 */ /* 0x000ee8000c2e1900 */
[----:B------:R0:W3:Y:S01]  /*0300*/  @P2 LDG.E.EL R38, desc[UR4][R4.64+-0x480] ;  /* 0xfffb800404262981 */ /* 0x0000e2000c2e1900 */
[----:B------:R-:W-:Y:S01]  /*0310*/  IMAD.HI R6, R0, 0x2aaaaaab, RZ ;  /* 0x2aaaaaab00067827 */ /* 0x000fe200078e02ff */
[----:B-1----:R-:W-:-:S03]  /*0320*/  SHF.R.S32.HI R3, RZ, 0x16, R11 ;  /* 0x00000016ff037819 */ /* 0x002fc6000001140b */
[----:B------:R-:W-:Y:S01]  /*0330*/  VIADD R2, R0, 0x1 ;  /* 0x0000000100027836 */ /* 0x000fe20000000000 */
[----:B------:R-:W-:Y:S02]  /*0340*/  SHF.R.U32.HI R7, RZ, 0x1f, R6 ;  /* 0x0000001fff077819 */ /* 0x000fe40000011606 */
[----:B------:R-:W-:Y:S02]  /*0350*/  SGXT R3, R3, 0x1 ;  /* 0x000000010303781a */ /* 0x000fe40000000200 */
[----:B------:R-:W-:Y:S02]  /*0360*/  LEA.HI.SX32 R6, R6, R7, 0xe ;  /* 0x0000000706067211 */ /* 0x000fe400078f72ff */
[----:B------:R-:W-:Y:S02]  /*0370*/  LOP3.LUT R7, R8, 0xfffff000, RZ, 0xc0, !PT ;  /* 0xfffff00008077812 */ /* 0x000fe400078ec0ff */
[----:B------:R-:W-:Y:S01]  /*0380*/  LEA.HI R3, R3, R2, RZ, 0xc ;  /* 0x0000000203037211 */ /* 0x000fe200078f60ff */
[----:B------:R-:W-:Y:S01]  /*0390*/  IMAD R22, R6, 0x60000, RZ ;  /* 0x0006000006167824 */ /* 0x000fe200078e02ff */
[----:B0-----:R-:W-:Y:S01]  /*03a0*/  SHF.R.S32.HI R5, RZ, 0x1f, R45 ;  /* 0x0000001fff057819 */ /* 0x001fe2000001142d */
[----:B------:R-:W-:Y:S01]  /*03b0*/  IMAD.IADD R7, R0, 0x1, -R7 ;  /* 0x0000000100077824 */ /* 0x000fe200078e0a07 */
[----:B------:R-:W-:-:S03]  /*03c0*/  LOP3.LUT R3, R3, 0xfffff000, RZ, 0xc0, !PT ;  /* 0xfffff00003037812 */ /* 0x000fc600078ec0ff */
[----:B------:R-:W-:Y:S02]  /*03d0*/  IMAD R10, R7, 0x60, R22 ;  /* 0x00000060070a7824 */ /* 0x000fe400078e0216 */
[----:B------:R-:W-:Y:S02]  /*03e0*/  IMAD.IADD R3, R2, 0x1, -R3 ;  /* 0x0000000102037824 */ /* 0x000fe400078e0a03 */
[----:B------:R-:W-:Y:S01]  /*03f0*/  IMAD.IADD R33, R45, 0x1, R10 ;  /* 0x000000012d217824 */ /* 0x000fe200078e020a */
[----:B------:R-:W-:Y:S01]  /*0400*/  IADD3 R8, P4, R45, R10, RZ ;  /* 0x0000000a2d087210 */ /* 0x000fe20007f9e0ff */
[----:B------:R-:W-:Y:S02]  /*0410*/  IMAD R22, R3, 0x60, R22 ;  /* 0x0000006003167824 */ /* 0x000fe400078e0216 */
[----:B------:R-:W-:Y:S01]  /*0420*/  IMAD.MOV.U32 R2, RZ, RZ, RZ ;  /* 0x000000ffff027224 */ /* 0x000fe200078e00ff */
[----:B------:R-:W-:Y:S01]  /*0430*/  LEA.HI.X.SX32 R7, R10, R5, 0x1, P4 ;  /* 0x000000050a077211 */ /* 0x000fe200020f0eff */
[----:B------:R-:W-:-:S03]  /*0440*/  IMAD.SHL.U32 R18, R8, 0x4, RZ ;  /* 0x0000000408127824 */ /* 0x000fc600078e00ff */
[----:B------:R-:W-:Y:S02]  /*0450*/  SHF.L.U64.HI R8, R8, 0x2, R7 ;  /* 0x0000000208087819 */ /* 0x000fe40000010207 */
[----:B------:R-:W-:-:S04]  /*0460*/  IADD3 R6, P4, R18, UR6, RZ ;  /* 0x0000000612067c10 */ /* 0x000fc8000ff9e0ff */
[----:B------:R-:W-:Y:S02]  /*0470*/  IADD3.X R7, R8, UR7, RZ, P4, !PT ;  /* 0x0000000708077c10 */ /* 0x000fe4000a7fe4ff */
[----:B------:R-:W-:Y:S02]  /*0480*/  IADD3 R12, P4, R45, R22, RZ ;  /* 0x000000162d0c7210 */ /* 0x000fe40007f9e0ff */
[----:B------:R-:W-:Y:S01]  /*0490*/  IADD3 R20, P5, R18, UR8, RZ ;  /* 0x0000000812147c10 */ /* 0x000fe2000ffbe0ff */
[----:B------:R-:W-:Y:S01]  /*04a0*/  IMAD.MOV.U32 R3, RZ, RZ, RZ ;  /* 0x000000ffff037224 */ /* 0x000fe200078e00ff */
[----:B------:R-:W-:Y:S01]  /*04b0*/  LEA.HI.X.SX32 R11, R22, R5, 0x1, P4 ;  /* 0x00000005160b7211 */ /* 0x000fe200020f0eff */
[----:B------:R-:W-:Y:S01]  /*04c0*/  IMAD.WIDE R32, R33, 0x4, R16 ;  /* 0x0000000421207825 */ /* 0x000fe200078e0210 */
[----:B------:R-:W-:Y:S02]  /*04d0*/  IADD3 R18, P4, R18, UR10, RZ ;  /* 0x0000000a12127c10 */ /* 0x000fe4000ff9e0ff */
[----:B------:R-:W-:-:S02]  /*04e0*/  CS2R R4, SRZ ;  /* 0x0000000000047805 */ /* 0x000fc4000001ff00 */
[C---:B------:R-:W-:Y:S01]  /*04f0*/  SHF.L.U64.HI R11, R12.reuse, 0x2, R11 ;  /* 0x000000020c0b7819 */ /* 0x040fe2000001020b */
[----:B----4-:R-:W-:Y:S01]  /*0500*/  IMAD.WIDE R42, R45, 0x4, R42 ;  /* 0x000000042d2a7825 */ /* 0x010fe200078e022a */
[----:B------:R-:W-:Y:S01]  /*0510*/  IADD3.X R19, R8, UR11, RZ, P4, !PT ;  /* 0x0000000b08137c10 */ /* 0x000fe2000a7fe4ff */
[----:B------:R-:W4:Y:S01]  /*0520*/  @!P1 LDG.E.EL R2, desc[UR4][R6.64+-0x180] ;  /* 0xfffe800406029981 */ /* 0x000f22000c2e1900 */
[----:B------:R-:W-:Y:S01]  /*0530*/  IADD3.X R21, R8, UR9, RZ, P5, !PT ;  /* 0x0000000908157c10 */ /* 0x000fe2000affe4ff */
[----:B------:R-:W-:Y:S02]  /*0540*/  IMAD.SHL.U32 R12, R12, 0x4, RZ ;  /* 0x000000040c0c7824 */ /* 0x000fe400078e00ff */
[----:B------:R0:W4:Y:S03]  /*0550*/  @P2 LDG.E.EL R4, desc[UR4][R18.64+-0x480] ;  /* 0xfffb800412042981 */ /* 0x000126000c2e1900 */
[----:B------:R-:W-:Y:S01]  /*0560*/  IADD3 R8, P4, R12, UR6, RZ ;  /* 0x000000060c087c10 */ /* 0x000fe2000ff9e0ff */
[----:B------:R1:W4:Y:S01]  /*0570*/  @!P3 LDG.E.EL R3, desc[UR4][R20.64+-0x300] ;  /* 0xfffd00041403b981 */ /* 0x000322000c2e1900 */
[----:B0-----:R-:W0:Y:S01]  /*0580*/  LDC.64 R18, c[0x0][0x240] ;  /* 0x00009000ff127b82 */ /* 0x001e220000000a00 */
[----:B------:R-:W-:-:S02]  /*0590*/  IADD3 R14, P5, R12, UR8, RZ ;  /* 0x000000080c0e7c10 */ /* 0x000fc4000ffbe0ff */
[----:B------:R-:W-:Y:S02]  /*05a0*/  IADD3.X R9, R11, UR7, RZ, P4, !PT ;  /* 0x000000070b097c10 */ /* 0x000fe4000a7fe4ff */
[----:B------:R-:W-:Y:S02]  /*05b0*/  IADD3 R12, P4, R12, UR10, RZ ;  /* 0x0000000a0c0c7c10 */ /* 0x000fe4000ff9e0ff */
[----:B------:R-:W-:Y:S01]  /*05c0*/  IADD3.X R15, R11, UR9, RZ, P5, !PT ;  /* 0x000000090b0f7c10 */ /* 0x000fe2000affe4ff */
[----:B------:R5:W4:Y:S01]  /*05d0*/  @!P1 LDG.E.EL R5, desc[UR4][R8.64+-0x180] ;  /* 0xfffe800408059981 */ /* 0x000b22000c2e1900 */
[----:B------:R-:W-:Y:S01]  /*05e0*/  IADD3.X R13, R11, UR11, RZ, P4, !PT ;  /* 0x0000000b0b0d7c10 */ /* 0x000fe2000a7fe4ff */
[----:B------:R-:W-:Y:S01]  /*05f0*/  IMAD.IADD R11, R45, 0x1, R22 ;  /* 0x000000012d0b7824 */ /* 0x000fe200078e0216 */
[----:B-1----:R-:W1:Y:S03]  /*0600*/  LDC.64 R20, c[0x0][0x228] ;  /* 0x00008a00ff147b82 */ /* 0x002e660000000a00 */
[----:B------:R-:W-:Y:S01]  /*0610*/  IMAD.WIDE R16, R11, 0x4, R16 ;  /* 0x000000040b107825 */ /* 0x000fe200078e0210 */
[----:B------:R-:W-:-:S02]  /*0620*/  CS2R R10, SRZ ;  /* 0x00000000000a7805 */ /* 0x000fc4000001ff00 */
[----:B-----5:R-:W-:Y:S02]  /*0630*/  CS2R R8, SRZ ;  /* 0x0000000000087805 */ /* 0x020fe4000001ff00 */
[----:B------:R-:W-:Y:S01]  /*0640*/  CS2R R6, SRZ ;  /* 0x0000000000067805 */ /* 0x000fe2000001ff00 */
[----:B------:R-:W5:Y:S01]  /*0650*/  LDC.64 R22, c[0x0][0x250] ;  /* 0x00009400ff167b82 */ /* 0x000f620000000a00 */
[----:B------:R-:W4:Y:S04]  /*0660*/  @!P0 LDG.E.EL R10, desc[UR4][R42.64] ;  /* 0x000000042a0a8981 */ /* 0x000f28000c2e1900 */
[----:B------:R0:W4:Y:S04]  /*0670*/  @!P0 LDG.E.EL R9, desc[UR4][R16.64] ;  /* 0x0000000410098981 */ /* 0x000128000c2e1900 */
[----:B------:R0:W4:Y:S01]  /*0680*/  @!P0 LDG.E.EL R11, desc[UR4][R42.64] ;  /* 0x000000042a0b8981 */ /* 0x000122000c2e1900 */
[----:B------:R-:W-:-:S03]  /*0690*/  IMAD.WIDE R24, R45, 0x4, R24 ;  /* 0x000000042d187825 */ /* 0x000fc600078e0218 */
[----:B------:R0:W4:Y:S02]  /*06a0*/  @!P3 LDG.E.EL R6, desc[UR4][R14.64+-0x300] ;  /* 0xfffd00040e06b981 */ /* 0x000124000c2e1900 */
[----:B0-----:R-:W-:Y:S02]  /*06b0*/  CS2R R16, SRZ ;  /* 0x0000000000107805 */ /* 0x001fe4000001ff00 */
[----:B------:R0:W4:Y:S01]  /*06c0*/  @P2 LDG.E.EL R7, desc[UR4][R12.64+-0x480] ;  /* 0xfffb80040c072981 */ /* 0x000122000c2e1900 */
[----:B------:R-:W-:-:S03]  /*06d0*/  IMAD.WIDE R42, R45, 0x4, R18 ;  /* 0x000000042d2a7825 */ /* 0x000fc600078e0212 */
[----:B------:R1:W4:Y:S01]  /*06e0*/  @!P0 LDG.E.EL R8, desc[UR4][R32.64] ;  /* 0x0000000420088981 */ /* 0x000322000c2e1900 */
[----:B------:R-:W-:-:S03]  /*06f0*/  CS2R R14, SRZ ;  /* 0x00000000000e7805 */ /* 0x000fc6000001ff00 */
[----:B------:R-:W4:Y:S04]  /*0700*/  @!P1 LDG.E.EL R16, desc[UR4][R42.64+-0x180] ;  /* 0xfffe80042a109981 */ /* 0x000f28000c2e1900 */
[----:B------:R5:W4:Y:S01]  /*0710*/  @!P1 LDG.E.EL R17, desc[UR4][R42.64+-0x180] ;  /* 0xfffe80042a119981 */ /* 0x000b22000c2e1900 */
[----:B0-----:R-:W-:Y:S01]  /*0720*/  CS2R R12, SRZ ;  /* 0x00000000000c7805 */ /* 0x001fe2000001ff00 */
[C---:B-1----:R-:W-:Y:S01]  /*0730*/  IMAD.WIDE R20, R45.reuse, 0x4, R20 ;  /* 0x000000042d147825 */ /* 0x042fe200078e0214 */
[----:B------:R-:W0:Y:S01]  /*0740*/  LDC.64 R32, c[0x0][0x268] ;  /* 0x00009a00ff207b82 */ /* 0x000e220000000a00 */
[----:B------:R-:W4:Y:S04]  /*0750*/  @!P0 LDG.E.EL R14, desc[UR4][R24.64] ;  /* 0x00000004180e8981 */ /* 0x000f28000c2e1900 */
[----:B------:R1:W4:Y:S03]  /*0760*/  @!P0 LDG.E.EL R15, desc[UR4][R24.64] ;  /* 0x00000004180f8981 */ /* 0x000326000c2e1900 */
[----:B-----5:R-:W5:Y:S01]  /*0770*/  LDC.64 R42, c[0x0][0x278] ;  /* 0x00009e00ff2a7b82 */ /* 0x020f620000000a00 */
[----:B------:R-:W-:Y:S01]  /*0780*/  CS2R R18, SRZ ;  /* 0x0000000000127805 */ /* 0x000fe2000001ff00 */
[----:B------:R-:W4:Y:S01]  /*0790*/  @!P0 LDG.E.EL R12, desc[UR4][R20.64] ;  /* 0x00000004140c8981 */ /* 0x000f22000c2e1900 */
[----:B------:R-:W-:-:S03]  /*07a0*/  IMAD.WIDE R22, R45, 0x4, R22 ;  /* 0x000000042d167825 */ /* 0x000fc600078e0216 */
[----:B------:R1:W4:Y:S02]  /*07b0*/  @!P0 LDG.E.EL R13, desc[UR4][R20.64] ;  /* 0x00000004140d8981 */ /* 0x000324000c2e1900 */
[----:B-1----:R-:W1:Y:S01]  /*07c0*/  LDC.64 R24, c[0x0][0x280] ;  /* 0x0000a000ff187b82 */ /* 0x002e620000000a00 */
[----:B------:R-:W-:Y:S01]  /*07d0*/  IMAD.WIDE R28, R45, 0x4, R28 ;  /* 0x000000042d1c7825 */ /* 0x000fe200078e021c */
[----:B------:R-:W4:Y:S04]  /*07e0*/  @!P1 LDG.E.EL R18, desc[UR4][R22.64+-0x180] ;  /* 0xfffe800416129981 */ /* 0x000f28000c2e1900 */
[----:B------:R0:W4:Y:S01]  /*07f0*/  @!P1 LDG.E.EL R19, desc[UR4][R22.64+-0x180] ;  /* 0xfffe800416139981 */ /* 0x000122000c2e1900 */
[----:B------:R-:W-:-:S06]  /*0800*/  CS2R R20, SRZ ;  /* 0x0000000000147805 */ /* 0x000fcc000001ff00 */
[----:B------:R-:W4:Y:S01]  /*0810*/  @!P1 LDG.E.EL R20, desc[UR4][R28.64+-0x180] ;  /* 0xfffe80041c149981 */ /* 0x000f22000c2e1900 */
[----:B0-----:R-:W0:Y:S03]  /*0820*/  LDC.64 R22, c[0x0][0x290] ;  /* 0x0000a400ff167b82 */ /* 0x001e260000000a00 */
[----:B------:R5:W4:Y:S02]  /*0830*/  @!P1 LDG.E.EL R21, desc[UR4][R28.64+-0x180] ;  /* 0xfffe80041c159981 */ /* 0x000b24000c2e1900 */
[----:B-----5:R-:W-:Y:S01]  /*0840*/  IMAD.WIDE R42, R45, 0x4, R42 ;  /* 0x000000042d2a7825 */ /* 0x020fe200078e022a */
[----:B------:R-:W-:-:S03]  /*0850*/  CS2R R28, SRZ ;  /* 0x00000000001c7805 */ /* 0x000fc6000001ff00 */
[----:B-1----:R-:W-:-:S03]  /*0860*/  IMAD.WIDE R24, R45, 0x4, R24 ;  /* 0x000000042d187825 */ /* 0x002fc600078e0218 */
[----:B------:R-:W5:Y:S04]  /*0870*/  @!P3 LDG.E.EL R28, desc[UR4][R42.64+-0x300] ;  /* 0xfffd00042a1cb981 */ /* 0x000f68000c2e1900 */
[----:B------:R1:W5:Y:S01]  /*0880*/  @!P3 LDG.E.EL R29, desc[UR4][R42.64+-0x300] ;  /* 0xfffd00042a1db981 */ /* 0x000362000c2e1900 */
[----:B------:R-:W-:-:S04]  /*0890*/  IMAD.WIDE R32, R45, 0x4, R32 ;  /* 0x000000042d207825 */ /* 0x000fc800078e0220 */
[----:B0-----:R-:W-:-:S04]  /*08a0*/  IMAD.WIDE R22, R45, 0x4, R22 ;  /* 0x000000042d167825 */ /* 0x001fc800078e0216 */
[----:B------:R-:W-:Y:S01]  /*08b0*/  IMAD.MOV.U32 R40, RZ, RZ, 0x3e800000 ;  /* 0x3e800000ff287424 */ /* 0x000fe200078e00ff */
[----:B--2---:R-:W-:-:S05]  /*08c0*/  SEL R35, R26, RZ, !P0 ;  /* 0x000000ff1a237207 */ /* 0x004fca0004000000 */
[----:B------:R-:W-:-:S06]  /*08d0*/  FADD R35, R35, 9.9999997473787516356e-06 ;  /* 0x3727c5ac23237421 */ /* 0x000fcc0000000000 */
[----:B------:R-:W0:Y:S01]  /*08e0*/  MUFU.SQRT R35, R35 ;  /* 0x0000002300237308 */ /* 0x000e220000002000 */
[----:B------:R-:W-:-:S05]  /*08f0*/  SEL R30, R30, RZ, !P0 ;  /* 0x000000ff1e1e7207 */ /* 0x000fca0004000000 */
[----:B------:R-:W-:Y:S01]  /*0900*/  FADD R44, R30, 9.9999997473787516356e-06 ;  /* 0x3727c5ac1e2c7421 */ /* 0x000fe20000000000 */
[----:B------:R-:W-:Y:S02]  /*0910*/  CS2R R30, SRZ ;  /* 0x00000000001e7805 */ /* 0x000fe4000001ff00 */
[----:B-1----:R-:W-:Y:S02]  /*0920*/  SEL R42, R34, RZ, !P1 ;  /* 0x000000ff222a7207 */ /* 0x002fe40004800000 */
[C---:B0-----:R-:W-:Y:S02]  /*0930*/  FSETP.GT.AND P5, PT, R35.reuse, 8.50705917302346158658e+37, PT ;  /* 0x7e8000002300780b */ /* 0x041fe40003fa4000 */
[----:B------:R-:W2:Y:S01]  /*0940*/  @!P3 LDG.E.EL R30, desc[UR4][R24.64+-0x300] ;  /* 0xfffd0004181eb981 */ /* 0x000ea2000c2e1900 */
[----:B------:R-:W-:Y:S01]  /*0950*/  FSETP.GEU.AND P4, PT, R35, 1.175494350822287508e-38, PT ;  /* 0x008000002300780b */ /* 0x000fe20003f8e000 */
[----:B------:R-:W0:Y:S02]  /*0960*/  MUFU.SQRT R44, R44 ;  /* 0x0000002c002c7308 */ /* 0x000e240000002000 */
[----:B------:R1:W2:Y:S01]  /*0970*/  @!P3 LDG.E.EL R31, desc[UR4][R24.64+-0x300] ;  /* 0xfffd0004181fb981 */ /* 0x0002a2000c2e1900 */
[----:B------:R-:W-:-:S02]  /*0980*/  CS2R R26, SRZ ;  /* 0x00000000001a7805 */ /* 0x000fc4000001ff00 */
[----:B------:R-:W-:-:S04]  /*0990*/  SEL R41, R41, RZ, !P1 ;  /* 0x000000ff29297207 */ /* 0x000fc80004800000 */
[----:B------:R-:W2:Y:S01]  /*09a0*/  @!P3 LDG.E.EL R26, desc[UR4][R32.64+-0x300] ;  /* 0xfffd0004201ab981 */ /* 0x000ea2000c2e1900 */
[----:B------:R-:W-:Y:S01]  /*09b0*/  @P5 FMUL R35, R35, 0.25 ;  /* 0x3e80000023235820 */ /* 0x000fe20000400000 */
[----:B-1----:R-:W-:Y:S02]  /*09c0*/  FADD R24, R42, 9.9999997473787516356e-06 ;  /* 0x3727c5ac2a187421 */ /* 0x002fe40000000000 */
[----:B------:R1:W2:Y:S01]  /*09d0*/  @!P3 LDG.E.EL R27, desc[UR4][R32.64+-0x300] ;  /* 0xfffd0004201bb981 */ /* 0x0002a2000c2e1900 */
[----:B------:R-:W-:-:S03]  /*09e0*/  @!P4 FMUL R35, R35, 16777216 ;  /* 0x4b8000002323c820 */ /* 0x000fc60000400000 */
[----:B------:R-:W0:Y:S01]  /*09f0*/  MUFU.SQRT R24, R24 ;  /* 0x0000001800187308 */ /* 0x000e220000002000 */
[----:B------:R-:W-:Y:S01]  /*0a00*/  FADD R41, R41, 9.9999997473787516356e-06 ;  /* 0x3727c5ac29297421 */ /* 0x000fe20000000000 */
[----:B-1----:R-:W-:-:S06]  /*0a10*/  CS2R R32, SRZ ;  /* 0x0000000000207805 */ /* 0x002fcc000001ff00 */
[----:B------:R-:W1:Y:S01]  /*0a20*/  MUFU.RCP R35, R35 ;  /* 0x0000002300237308 */ /* 0x000e620000001000 */
[----:B0-----:R-:W-:Y:S01]  /*0a30*/  FSETP.GT.AND P6, PT, R44, 8.50705917302346158658e+37, PT ;  /* 0x7e8000002c00780b */ /* 0x001fe20003fc4000 */
[----:B------:R-:W2:Y:S01]  /*0a40*/  @P2 LDG.E.EL R32, desc[UR4][R22.64+-0x480] ;  /* 0xfffb800416202981 */ /* 0x000ea2000c2e1900 */
[----:B------:R-:W-:-:S03]  /*0a50*/  FSEL R34, R40, 1, P5 ;  /* 0x3f80000028227808 */ /* 0x000fc60002800000 */
[----:B------:R0:W2:Y:S01]  /*0a60*/  @P2 LDG.E.EL R33, desc[UR4][R22.64+-0x480] ;  /* 0xfffb800416212981 */ /* 0x0000a2000c2e1900 */
[----:B------:R-:W-:Y:S01]  /*0a70*/  FSETP.GEU.AND P5, PT, R44, 1.175494350822287508e-38, PT ;  /* 0x008000002c00780b */ /* 0x000fe20003fae000 */
[----:B------:R-:W-:Y:S01]  /*0a80*/  @!P4 FMUL R34, R34, 16777216 ;  /* 0x4b8000002222c820 */ /* 0x000fe20000400000 */
[----:B------:R-:W-:Y:S01]  /*0a90*/  FSETP.GT.AND P4, PT, R24, 8.50705917302346158658e+37, PT ;  /* 0x7e8000001800780b */ /* 0x000fe20003f84000 */
[----:B0-----:R-:W0:Y:S02]  /*0aa0*/  MUFU.SQRT R23, R41 ;  /* 0x0000002900177308 */ /* 0x001e240000002000 */
[----:B-1----:R-:W-:Y:S01]  /*0ab0*/  FMUL R34, R35, R34 ;  /* 0x0000002223227220 */ /* 0x002fe20000400000 */
[----:B------:R-:W-:Y:S01]  /*0ac0*/  FSEL R35, R40, 1, P6 ;  /* 0x3f80000028237808 */ /* 0x000fe20003000000 */
[----:B------:R-:W-:Y:S01]  /*0ad0*/  @P6 FMUL R44, R44, 0.25 ;  /* 0x3e8000002c2c6820 */ /* 0x000fe20000400000 */
[----:B---3--:R-:W-:-:S05]  /*0ae0*/  SEL R22, R36, RZ, !P3 ;  /* 0x000000ff24167207 */ /* 0x008fca0005800000 */
[----:B------:R-:W-:Y:S01]  /*0af0*/  @!P5 FMUL R44, R44, 16777216 ;  /* 0x4b8000002c2cd820 */ /* 0x000fe20000400000 */
[----:B------:R-:W-:Y:S01]  /*0b00*/  @!P5 FMUL R35, R35, 16777216 ;  /* 0x4b8000002323d820 */ /* 0x000fe20000400000 */
[C---:B------:R-:W-:Y:S01]  /*0b10*/  FSETP.GEU.AND P5, PT, R24.reuse, 1.175494350822287508e-38, PT ;  /* 0x008000001800780b */ /* 0x040fe20003fae000 */
[----:B------:R-:W-:Y:S01]  /*0b20*/  @P4 FMUL R24, R24, 0.25 ;  /* 0x3e80000018184820 */ /* 0x000fe20000400000 */
[----:B------:R-:W-:Y:S02]  /*0b30*/  FSEL R36, R40, 1, P4 ;  /* 0x3f80000028247808 */ /* 0x000fe40002000000 */
[C---:B0-----:R-:W-:Y:S01]  /*0b40*/  FSETP.GT.AND P6, PT, R23.reuse, 8.50705917302346158658e+37, PT ;  /* 0x7e8000001700780b */ /* 0x041fe20003fc4000 */
[----:B------:R-:W-:Y:S01]  /*0b50*/  FADD R22, R22, 9.9999997473787516356e-06 ;  /* 0x3727c5ac16167421 */ /* 0x000fe20000000000 */
[----:B------:R-:W-:Y:S02]  /*0b60*/  FSETP.GEU.AND P4, PT, R23, 1.175494350822287508e-38, PT ;  /* 0x008000001700780b */ /* 0x000fe40003f8e000 */
[----:B------:R-:W-:-:S03]  /*0b70*/  SEL R39, R39, RZ, !P3 ;  /* 0x000000ff27277207 */ /* 0x000fc60005800000 */
[----:B------:R-:W0:Y:S02]  /*0b80*/  MUFU.SQRT R22, R22 ;  /* 0x0000001600167308 */ /* 0x000e240000002000 */
[----:B------:R-:W-:-:S04]  /*0b90*/  FADD R39, R39, 9.9999997473787516356e-06 ;  /* 0x3727c5ac27277421 */ /* 0x000fc80000000000 */
[----:B------:R-:W-:-:S04]  /*0ba0*/  @P6 FMUL R23, R23, 0.25 ;  /* 0x3e80000017176820 */ /* 0x000fc80000400000 */
[----:B------:R-:W-:Y:S01]  /*0bb0*/  @!P4 FMUL R23, R23, 16777216 ;  /* 0x4b8000001717c820 */ /* 0x000fe20000400000 */
[----:B------:R-:W1:Y:S01]  /*0bc0*/  MUFU.SQRT R25, R39 ;  /* 0x0000002700197308 */ /* 0x000e620000002000 */
[----:B------:R-:W-:Y:S01]  /*0bd0*/  @!P5 FMUL R24, R24, 16777216 ;  /* 0x4b8000001818d820 */ /* 0x000fe20000400000 */
[----:B------:R-:W-:Y:S01]  /*0be0*/  @!P5 FMUL R36, R36, 16777216 ;  /* 0x4b8000002424d820 */ /* 0x000fe20000400000 */
[----:B0-----:R-:W-:-:S05]  /*0bf0*/  FSETP.GT.AND P5, PT, R22, 8.50705917302346158658e+37, PT ;  /* 0x7e8000001600780b */ /* 0x001fca0003fa4000 */
[----:B------:R-:W0:Y:S01]  /*0c00*/  MUFU.RCP R23, R23 ;  /* 0x0000001700177308 */ /* 0x000e220000001000 */
[----:B------:R-:W-:Y:S02]  /*0c10*/  FSEL R42, R40, 1, P6 ;  /* 0x3f800000282a7808 */ /* 0x000fe40003000000 */
[----:B------:R-:W-:-:S03]  /*0c20*/  SEL R37, R37, RZ, P2 ;  /* 0x000000ff25257207 */ /* 0x000fc60001000000 */
[----:B------:R-:W-:Y:S01]  /*0c30*/  @!P4 FMUL R42, R42, 16777216 ;  /* 0x4b8000002a2ac820 */ /* 0x000fe20000400000 */
[----:B-1----:R-:W-:Y:S01]  /*0c40*/  FSETP.GT.AND P4, PT, R25, 8.50705917302346158658e+37, PT ;  /* 0x7e8000001900780b */ /* 0x002fe20003f84000 */
[----:B------:R-:W-:Y:S01]  /*0c50*/  FADD R43, R37, 9.9999997473787516356e-06 ;  /* 0x3727c5ac252b7421 */ /* 0x000fe20000000000 */
[C---:B------:R-:W-:Y:S01]  /*0c60*/  FSETP.GEU.AND P6, PT, R22.reuse, 1.175494350822287508e-38, PT ;  /* 0x008000001600780b */ /* 0x040fe20003fce000 */
[----:B------:R-:W-:Y:S01]  /*0c70*/  @P5 FMUL R22, R22, 0.25 ;  /* 0x3e80000016165820 */ /* 0x000fe20000400000 */
[----:B0-----:R-:W-:Y:S01]  /*0c80*/  FMUL R37, R23, R42 ;  /* 0x0000002a17257220 */ /* 0x001fe20000400000 */
[----:B------:R-:W-:Y:S02]  /*0c90*/  FSEL R23, R40, 1, P5 ;  /* 0x3f80000028177808 */ /* 0x000fe40002800000 */
[C---:B------:R-:W-:Y:S01]  /*0ca0*/  FSETP.GEU.AND P5, PT, R25.reuse, 1.175494350822287508e-38, PT ;  /* 0x008000001900780b */ /* 0x040fe20003fae000 */
[----:B------:R0:W-:Y:S05]  /*0cb0*/  MUFU.RCP R41, R24 ;  /* 0x0000001800297308 */ /* 0x0001ea0000001000 */
[----:B------:R-:W-:-:S03]  /*0cc0*/  @P4 FMUL R25, R25, 0.25 ;  /* 0x3e80000019194820 */ /* 0x000fc60000400000 */
[----:B------:R-:W1:Y:S01]  /*0cd0*/  MUFU.SQRT R43, R43 ;  /* 0x0000002b002b7308 */ /* 0x000e620000002000 */
[----:B0-----:R-:W-:-:S05]  /*0ce0*/  SEL R24, R38, RZ, P2 ;  /* 0x000000ff26187207 */ /* 0x001fca0001000000 */
[----:B------:R-:W-:Y:S01]  /*0cf0*/  FADD R24, R24, 9.9999997473787516356e-06 ;  /* 0x3727c5ac18187421 */ /* 0x000fe20000000000 */
[----:B------:R-:W-:Y:S01]  /*0d00*/  @!P5 FMUL R25, R25, 16777216 ;  /* 0x4b8000001919d820 */ /* 0x000fe20000400000 */
[----:B------:R-:W-:-:S04]  /*0d10*/  @!P6 FMUL R22, R22, 16777216 ;  /* 0x4b8000001616e820 */ /* 0x000fc80000400000 */
[----:B------:R-:W0:Y:S01]  /*0d20*/  MUFU.SQRT R24, R24 ;  /* 0x0000001800187308 */ /* 0x000e220000002000 */
[----:B------:R-:W-:Y:S01]  /*0d30*/  @!P6 FMUL R23, R23, 16777216 ;  /* 0x4b8000001717e820 */ /* 0x000fe20000400000 */
[----:B-1----:R-:W-:-:S06]  /*0d40*/  FSETP.GT.AND P6, PT, R43, 8.50705917302346158658e+37, PT ;  /* 0x7e8000002b00780b */ /* 0x002fcc0003fc4000 */
[----:B------:R-:W1:Y:S01]  /*0d50*/  MUFU.RCP R39, R25 ;  /* 0x0000001900277308 */ /* 0x000e620000001000 */
[----:B------:R-:W-:-:S05]  /*0d60*/  FSEL R42, R40, 1, P4 ;  /* 0x3f800000282a7808 */ /* 0x000fca0002000000 */
[----:B------:R-:W-:Y:S01]  /*0d70*/  @!P5 FMUL R42, R42, 16777216 ;  /* 0x4b8000002a2ad820 */ /* 0x000fe20000400000 */
[----:B0-----:R-:W-:Y:S02]  /*0d80*/  FSETP.GT.AND P5, PT, R24, 8.50705917302346158658e+37, PT ;  /* 0x7e8000001800780b */ /* 0x001fe40003fa4000 */
[C---:B------:R-:W-:Y:S01]  /*0d90*/  FSETP.GEU.AND P4, PT, R43.reuse, 1.175494350822287508e-38, PT ;  /* 0x008000002b00780b */ /* 0x040fe20003f8e000 */
[----:B------:R-:W-:Y:S01]  /*0da0*/  @P6 FMUL R43, R43, 0.25 ;  /* 0x3e8000002b2b6820 */ /* 0x000fe20000400000 */
[----:B-1----:R-:W-:Y:S01]  /*0db0*/  FMUL R39, R39, R42 ;  /* 0x0000002a27277220 */ /* 0x002fe20000400000 */
[----:B------:R-:W-:Y:S02]  /*0dc0*/  FSEL R42, R40, 1, P6 ;  /* 0x3f800000282a7808 */ /* 0x000fe40003000000 */
[C---:B------:R-:W-:Y:S01]  /*0dd0*/  FSETP.GEU.AND P6, PT, R24.reuse, 1.175494350822287508e-38, PT ;  /* 0x008000001800780b */ /* 0x040fe20003fce000 */
[----:B------:R-:W0:Y:S05]  /*0de0*/  MUFU.RCP R38, R22 ;  /* 0x0000001600267308 */ /* 0x000e2a0000001000 */
[----:B------:R-:W-:Y:S01]  /*0df0*/  @P5 FMUL R24, R24, 0.25 ;  /* 0x3e80000018185820 */ /* 0x000fe20000400000 */
[----:B------:R-:W-:Y:S01]  /*0e00*/  FMUL R36, R41, R36 ;  /* 0x0000002429247220 */ /* 0x000fe20000400000 */
[----:B------:R-:W-:-:S05]  /*0e10*/  @!P4 FMUL R43, R43, 16777216 ;  /* 0x4b8000002b2bc820 */ /* 0x000fca0000400000 */
[----:B------:R-:W-:Y:S01]  /*0e20*/  @!P6 FMUL R24, R24, 16777216 ;  /* 0x4b8000001818e820 */ /* 0x000fe20000400000 */
[----:B------:R-:W1:Y:S01]  /*0e30*/  MUFU.RCP R44, R44 ;  /* 0x0000002c002c7308 */ /* 0x000e620000001000 */
[----:B0-----:R-:W-:Y:S02]  /*0e40*/  FMUL R38, R38, R23 ;  /* 0x0000001726267220 */ /* 0x001fe40000400000 */
[----:B------:R-:W0:Y:S05]  /*0e50*/  LDC.64 R22, c[0x0][0x2a0] ;  /* 0x0000a800ff167b82 */ /* 0x000e2a0000000a00 */
[----:B------:R3:W0:Y:S03]  /*0e60*/  MUFU.RCP R41, R24 ;  /* 0x0000001800297308 */ /* 0x0006260000001000 */
[----:B---3--:R-:W3:Y:S05]  /*0e70*/  LDC.64 R24, c[0x0][0x2a8] ;  /* 0x0000aa00ff187b82 */ /* 0x008eea0000000a00 */
[----:B------:R-:W0:Y:S01]  /*0e80*/  MUFU.RCP R43, R43 ;  /* 0x0000002b002b7308 */ /* 0x000e220000001000 */
[----:B-1----:R-:W-:Y:S01]  /*0e90*/  FMUL R35, R44, R35 ;  /* 0x000000232c237220 */ /* 0x002fe20000400000 */
[----:B------:R-:W-:Y:S01]  /*0ea0*/  FSEL R44, R40, 1, P5 ;  /* 0x3f800000282c7808 */ /* 0x000fe20002800000 */
[----:B------:R-:W-:-:S04]  /*0eb0*/  @!P4 FMUL R42, R42, 16777216 ;  /* 0x4b8000002a2ac820 */ /* 0x000fc80000400000 */
[----:B------:R-:W-:Y:S01]  /*0ec0*/  @!P6 FMUL R44, R44, 16777216 ;  /* 0x4b8000002c2ce820 */ /* 0x000fe20000400000 */
[----:B0-----:R-:W-:-:S04]  /*0ed0*/  IMAD.WIDE R22, R45, 0x4, R22 ;  /* 0x000000042d167825 */ /* 0x001fc800078e0216 */
[----:B------:R-:W-:Y:S01]  /*0ee0*/  FMUL R41, R41, R44 ;  /* 0x0000002c29297220 */ /* 0x000fe20000400000 */
[----:B------:R-:W-:Y:S01]  /*0ef0*/  FMUL R40, R43, R42 ;  /* 0x0000002a2b287220 */ /* 0x000fe20000400000 */
[----:B------:R-:W-:-:S06]  /*0f00*/  CS2R R42, SRZ ;  /* 0x00000000002a7805 */ /* 0x000fcc000001ff00 */
[----:B------:R-:W2:Y:S01]  /*0f10*/  @P2 LDG.E.EL R42, desc[UR4][R22.64+-0x480] ;  /* 0xfffb8004162a2981 */ /* 0x000ea2000c2e1900 */
[----:B---3--:R-:W-:Y:S01]  /*0f20*/  IMAD.WIDE R24, R45, 0x4, R24 ;  /* 0x000000042d187825 */ /* 0x008fe200078e0218 */
[----:B------:R-:W-:Y:S02]  /*0f30*/  CS2R R44, SRZ ;  /* 0x00000000002c7805 */ /* 0x000fe4000001ff00 */
[----:B------:R0:W3:Y:S04]  /*0f40*/  @P2 LDG.E.EL R43, desc[UR4][R22.64+-0x480] ;  /* 0xfffb8004162b2981 */ /* 0x0000e8000c2e1900 */
[----:B------:R-:W3:Y:S04]  /*0f50*/  @P2 LDG.E.EL R45, desc[UR4][R24.64+-0x480] ;  /* 0xfffb8004182d2981 */ /* 0x000ee8000c2e1900 */
[----:B------:R-:W3:Y:S01]  /*0f60*/  @P2 LDG.E.EL R44, desc[UR4][R24.64+-0x480] ;  /* 0xfffb8004182c2981 */ /* 0x000ee2000c2e1900 */
[----:B----4-:R-:W-:-:S02]  /*0f70*/  SEL R8, R8, RZ, !P0 ;  /* 0x000000ff08087207 */ /* 0x010fc40004000000 */
[----:B0-----:R-:W-:Y:S02]  /*0f80*/  SEL R23, R10, RZ, !P0 ;  /* 0x000000ff0a177207 */ /* 0x001fe40004000000 */
[----:B------:R-:W-:Y:S02]  /*0f90*/  SEL R11, R11, RZ, !P0 ;  /* 0x000000ff0b0b7207 */ /* 0x000fe40004000000 */
[----:B------:R-:W-:Y:S01]  /*0fa0*/  SEL R10, R9, RZ, !P0 ;  /* 0x000000ff090a7207 */ /* 0x000fe20004000000 */
[----:B------:R-:W-:Y:S01]  /*0fb0*/  FADD R9, R8, -R23 ;  /* 0x8000001708097221 */ /* 0x000fe20000000000 */
[----:B------:R-:W-:-:S03]  /*0fc0*/  SEL R23, R16, RZ, !P1 ;  /* 0x000000ff10177207 */ /* 0x000fc60004800000 */
[----:B------:R-:W-:Y:S01]  /*0fd0*/  FADD R8, R10, -R11 ;  /* 0x8000000b0a087221 */ /* 0x000fe20000000000 */
[----:B------:R-:W-:Y:S02]  /*0fe0*/  SEL R10, R2, RZ, !P1 ;  /* 0x000000ff020a7207 */ /* 0x000fe40004800000 */
[----:B------:R-:W-:Y:S01]  /*0ff0*/  SEL R6, R6, RZ, !P3 ;  /* 0x000000ff06067207 */ /* 0x000fe20005800000 */
[----:B------:R-:W-:Y:S01]  /*1000*/  FMUL R2, R34, R9 ;  /* 0x0000000922027220 */ /* 0x000fe20000400000 */
[----:B------:R-:W-:Y:S01]  /*1010*/  SEL R16, R5, RZ, !P1 ;  /* 0x000000ff05107207 */ /* 0x000fe20004800000 */
[----:B------:R-:W-:Y:S01]  /*1020*/  FADD R5, R10, -R23 ;  /* 0x800000170a057221 */ /* 0x000fe20000000000 */
[----:B------:R-:W-:Y:S02]  /*1030*/  SEL R3, R3, RZ, !P3 ;  /* 0x000000ff03037207 */ /* 0x000fe40005800000 */
[----:B------:R-:W-:Y:S01]  /*1040*/  SEL R9, R4, RZ, P2 ;  /* 0x000000ff04097207 */ /* 0x000fe20001000000 */
[----:B------:R-:W-:Y:S01]  /*1050*/  FMUL R36, R36, R5 ;  /* 0x0000000524247220 */ /* 0x000fe20000400000 */
[----:B------:R-:W-:Y:S01]  /*1060*/  SEL R7, R7, RZ, P2 ;  /* 0x000000ff07077207 */ /* 0x000fe20001000000 */
[----:B------:R-:W-:Y:S01]  /*1070*/  FMUL R35, R35, R8 ;  /* 0x0000000823237220 */ /* 0x000fe20000400000 */
[----:B------:R-:W-:-:S02]  /*1080*/  SEL R17, R17, RZ, !P1 ;  /* 0x000000ff11117207 */ /* 0x000fc40004800000 */
[----:B-----5:R-:W-:-:S03]  /*1090*/  SEL R8, R29, RZ, !P3 ;  /* 0x000000ff1d087207 */ /* 0x020fc60005800000 */
[----:B------:R-:W-:Y:S01]  /*10a0*/  FADD R10, R16, -R17 ;  /* 0x80000011100a7221 */ /* 0x000fe20000000000 */
[----:B------:R-:W-:Y:S02]  /*10b0*/  SEL R21, R21, RZ, !P1 ;  /* 0x000000ff15157207 */ /* 0x000fe40004800000 */
[----:B------:R-:W-:Y:S01]  /*10c0*/  SEL R20, R20, RZ, !P1 ;  /* 0x000000ff14147207 */ /* 0x000fe20004800000 */
[----:B------:R-:W-:Y:S01]  /*10d0*/  FMUL R37, R37, R10 ;  /* 0x0000000a25257220 */ /* 0x000fe20000400000 */
[----:B------:R-:W-:Y:S02]  /*10e0*/  SEL R11, R12, RZ, !P0 ;  /* 0x000000ff0c0b7207 */ /* 0x000fe40004000000 */
[----:B------:R-:W-:Y:S02]  /*10f0*/  SEL R14, R14, RZ, !P0 ;  /* 0x000000ff0e0e7207 */ /* 0x000fe40004000000 */
[----:B------:R-:W-:-:S03]  /*1100*/  SEL R15, R15, RZ, !P0 ;  /* 0x000000ff0f0f7207 */ /* 0x000fc60004000000 */
[----:B------:R-:W-:Y:S01]  /*1110*/  FFMA R2, R11, R2, R14 ;  /* 0x000000020b027223 */ /* 0x000fe2000000000e */
[----:B--2---:R-:W-:Y:S02]  /*1120*/  SEL R26, R26, RZ, !P3 ;  /* 0x000000ff1a1a7207 */ /* 0x004fe40005800000 */
[----:B------:R-:W-:-:S03]  /*1130*/  SEL R27, R27, RZ, !P3 ;  /* 0x000000ff1b1b7207 */ /* 0x000fc60005800000 */
[----:B------:R-:W-:Y:S02]  /*1140*/  FADD R5, R3, -R26 ;  /* 0x8000001a03057221 */ /* 0x000fe40000000000 */
[----:B------:R-:W-:Y:S02]  /*1150*/  FADD R4, R6, -R27 ;  /* 0x8000001b06047221 */ /* 0x000fe40000000000 */
[----:B------:R-:W-:Y:S02]  /*1160*/  FMUL R5, R38, R5 ;  /* 0x0000000526057220 */ /* 0x000fe40000400000 */
[----:B------:R-:W-:Y:S01]  /*1170*/  FMUL R39, R39, R4 ;  /* 0x0000000427277220 */ /* 0x000fe20000400000 */
[----:B------:R-:W-:Y:S02]  /*1180*/  SEL R32, R32, RZ, P2 ;  /* 0x000000ff20207207 */ /* 0x000fe40001000000 */
[----:B------:R-:W-:-:S03]  /*1190*/  SEL R6, R33, RZ, P2 ;  /* 0x000000ff21067207 */ /* 0x000fc60001000000 */
[----:B------:R-:W-:Y:S02]  /*11a0*/  FADD R9, R9, -R32 ;  /* 0x8000002009097221 */ /* 0x000fe40000000000 */
[----:B------:R-:W-:Y:S01]  /*11b0*/  FADD R4, R7, -R6 ;  /* 0x8000000607047221 */ /* 0x000fe20000000000 */
[----:B------:R-:W-:Y:S01]  /*11c0*/  SEL R6, R28, RZ, !P3 ;  /* 0x000000ff1c067207 */ /* 0x000fe20005800000 */
[----:B------:R-:W-:Y:S01]  /*11d0*/  FMUL R9, R40, R9 ;  /* 0x0000000928097220 */ /* 0x000fe20000400000 */
[----:B------:R-:W-:Y:S01]  /*11e0*/  SEL R7, R30, RZ, !P3 ;  /* 0x000000ff1e077207 */ /* 0x000fe20005800000 */
[----:B------:R-:W-:Y:S01]  /*11f0*/  FMUL R41, R41, R4 ;  /* 0x0000000429297220 */ /* 0x000fe20000400000 */
[----:B------:R-:W-:-:S03]  /*1200*/  SEL R31, R31, RZ, !P3 ;  /* 0x000000ff1f1f7207 */ /* 0x000fc60005800000 */
[----:B------:R-:W-:Y:S02]  /*1210*/  FFMA R6, R6, R5, R7 ;  /* 0x0000000506067223 */ /* 0x000fe40000000007 */
[----:B------:R-:W0:Y:S01]  /*1220*/  LDC.64 R4, c[0x0][0x2b0] ;  /* 0x0000ac00ff047b82 */ /* 0x000e220000000a00 */
[----:B------:R-:W-:Y:S01]  /*1230*/  FFMA R39, R8, R39, R31 ;  /* 0x0000002708277223 */ /* 0x000fe2000000001f */
[----:B------:R-:W-:Y:S02]  /*1240*/  SEL R8, R19, RZ, !P1 ;  /* 0x000000ff13087207 */ /* 0x000fe40004800000 */
[----:B------:R-:W-:Y:S02]  /*1250*/  SEL R3, R18, RZ, !P1 ;  /* 0x000000ff12037207 */ /* 0x000fe40004800000 */
[----:B------:R-:W-:Y:S01]  /*1260*/  FSETP.GEU.AND P4, PT, R6, RZ, PT ;  /* 0x000000ff0600720b */ /* 0x000fe20003f8e000 */
[----:B------:R-:W-:Y:S01]  /*1270*/  FFMA R37, R8, R37, R21 ;  /* 0x0000002508257223 */ /* 0x000fe20000000015 */
[----:B------:R-:W-:Y:S01]  /*1280*/  SEL R8, R13, RZ, !P0 ;  /* 0x000000ff0d087207 */ /* 0x000fe20004000000 */
[----:B------:R-:W-:Y:S01]  /*1290*/  FFMA R3, R3, R36, R20 ;  /* 0x0000002403037223 */ /* 0x000fe20000000014 */
[----:B------:R-:W-:-:S03]  /*12a0*/  FSEL R6, R6, RZ, P4 ;  /* 0x000000ff06067208 */ /* 0x000fc60002000000 */
[----:B------:R-:W-:Y:S01]  /*12b0*/  FFMA R35, R8, R35, R15 ;  /* 0x0000002308237223 */ /* 0x000fe2000000000f */
[----:B0-----:R-:W-:Y:S01]  /*12c0*/  IMAD.WIDE R4, R0, 0x4, R4 ;  /* 0x0000000400047825 */ /* 0x001fe200078e0204 */
[----:B------:R-:W-:Y:S02]  /*12d0*/  SEL R42, R42, RZ, P2 ;  /* 0x000000ff2a2a7207 */ /* 0x000fe40001000000 */
[----:B---3--:R-:W-:Y:S02]  /*12e0*/  SEL R43, R43, RZ, P2 ;  /* 0x000000ff2b2b7207 */ /* 0x008fe40001000000 */
[----:B------:R-:W-:Y:S02]  /*12f0*/  SEL R45, R45, RZ, P2 ;  /* 0x000000ff2d2d7207 */ /* 0x000fe40001000000 */
[----:B------:R-:W-:-:S03]  /*1300*/  SEL R44, R44, RZ, P2 ;  /* 0x000000ff2c2c7207 */ /* 0x000fc60001000000 */
[----:B------:R-:W-:Y:S02]  /*1310*/  FFMA R9, R42, R9, R45 ;  /* 0x000000092a097223 */ /* 0x000fe4000000002d */
[----:B------:R-:W-:-:S03]  /*1320*/  FFMA R41, R43, R41, R44 ;  /* 0x000000292b297223 */ /* 0x000fc6000000002c */
[----:B------:R-:W-:Y:S02]  /*1330*/  FSETP.GEU.AND P6, PT, R9, RZ, PT ;  /* 0x000000ff0900720b */ /* 0x000fe40003fce000 */
[----:B------:R-:W-:Y:S02]  /*1340*/  FSETP.GEU.AND P5, PT, R41, RZ, PT ;  /* 0x000000ff2900720b */ /* 0x000fe40003fae000 */
[----:B------:R-:W-:Y:S02]  /*1350*/  FSEL R9, R9, RZ, P6 ;  /* 0x000000ff09097208 */ /* 0x000fe40003000000 */
[----:B------:R-:W-:Y:S02]  /*1360*/  FSETP.GEU.AND P6, PT, R39, RZ, PT ;  /* 0x000000ff2700720b */ /* 0x000fe40003fce000 */
[----:B------:R-:W-:Y:S02]  /*1370*/  FSEL R41, R41, RZ, P5 ;  /* 0x000000ff29297208 */ /* 0x000fe40002800000 */
[----:B------:R-:W-:-:S02]  /*1380*/  FSEL R7, R39, RZ, P6 ;  /* 0x000000ff27077208 */ /* 0x000fc40003000000 */
[----:B------:R-:W-:Y:S02]  /*1390*/  @P3 FSEL R6, R9, RZ, P2 ;  /* 0x000000ff09063208 */ /* 0x000fe40001000000 */
[----:B------:R-:W-:Y:S02]  /*13a0*/  @P3 FSEL R7, R41, RZ, P2 ;  /* 0x000000ff29073208 */ /* 0x000fe40001000000 */
[----:B------:R-:W-:Y:S02]  /*13b0*/  FSETP.GEU.AND P2, PT, R3, RZ, PT ;  /* 0x000000ff0300720b */ /* 0x000fe40003f4e000 */
[----:B------:R-:W-:Y:S02]  /*13c0*/  FSETP.GEU.AND P3, PT, R37, RZ, PT ;  /* 0x000000ff2500720b */ /* 0x000fe40003f6e000 */
[----:B------:R-:W-:Y:S02]  /*13d0*/  @!P1 FSEL R6, R3, RZ, P2 ;  /* 0x000000ff03069208 */ /* 0x000fe40001000000 */
[----:B------:R-:W-:-:S02]  /*13e0*/  @!P1 FSEL R7, R37, RZ, P3 ;  /* 0x000000ff25079208 */ /* 0x000fc40001800000 */
[C---:B------:R-:W-:Y:S02]  /*13f0*/  FSETP.GEU.AND P1, PT, R2.reuse, RZ, PT ;  /* 0x000000ff0200720b */ /* 0x040fe40003f2e000 */
[C---:B------:R-:W-:Y:S02]  /*1400*/  FSETP.GEU.AND P2, PT, R35.reuse, RZ, PT ;  /* 0x000000ff2300720b */ /* 0x040fe40003f4e000 */
[----:B------:R-:W-:Y:S02]  /*1410*/  @!P0 FSEL R6, R2, RZ, P1 ;  /* 0x000000ff02068208 */ /* 0x000fe40000800000 */
[----:B------:R-:W-:-:S05]  /*1420*/  @!P0 FSEL R7, R35, RZ, P2 ;  /* 0x000000ff23078208 */ /* 0x000fca0001000000 */
[----:B------:R-:W-:Y:S01]  /*1430*/  STG.E.64 desc[UR4][R4.64], R6 ;  /* 0x0000000604007986 */ /* 0x000fe2000c101b04 */
[----:B------:R-:W-:Y:S05]  /*1440*/  EXIT ;  /* 0x000000000000794d */ /* 0x000fea0003800000 */
.L_x_0:
[----:B------:R-:W-:-:S00]  /*1450*/  BRA `(.L_x_0) ;  /* 0xfffffffc00fc7947 */ /* 0x000fc0000383ffff */
[----:B------:R-:W-:-:S00]  /*1460*/  NOP ;  /* 0x0000000000007918 */ /* 0x000fc00000000000 */
        /* <DEDUP_REMOVED lines=9> */
.L_x_1:


//--------------------- .nv.global.init           --------------------------
	.section	.nv.global.init,"aw",@progbits
.nv.global.init:
	.type		_$_str,@object
	.size		_$_str,(_$_str_$_2 - _$_str)
_$_str:
        /*0000*/ 	.byte	0x5f, 0x5f, 0x43, 0x55, 0x44, 0x41, 0x5f, 0x46, 0x54, 0x5a, 0x00
	.type		_$_str_$_2,@object
	.size		_$_str_$_2,(.L_1 - _$_str_$_2)
_$_str_$_2:
        /*000b*/ 	.byte	0x5f, 0x5f, 0x43, 0x55, 0x44, 0x41, 0x5f, 0x50, 0x52, 0x45, 0x43, 0x5f, 0x53, 0x51, 0x52, 0x54
        /*001b*/ 	.byte	0x00
.L_1:


//--------------------- .nv.constant0.triton_poi_fused_cat_6 --------------------------
	.section	.nv.constant0.triton_poi_fused_cat_6,"a",@progbits
	.sectionflags	@""
	.align	4
.nv.constant0.triton_poi_fused_cat_6:
	.zero		700
